//
// Generated by NVIDIA NVVM Compiler
//
// Compiler Build ID: CL-36424714
// Cuda compilation tools, release 13.0, V13.0.88
// Based on NVVM 20.0.0
//

.version 9.0
.target sm_100
.address_size 64

	// .globl	_Z3knniiiPiS_

.visible .entry _Z3knniiiPiS_(
	.param .u32 _Z3knniiiPiS__param_0,
	.param .u32 _Z3knniiiPiS__param_1,
	.param .u32 _Z3knniiiPiS__param_2,
	.param .u64 .ptr .align 1 _Z3knniiiPiS__param_3,
	.param .u64 .ptr .align 1 _Z3knniiiPiS__param_4
)
{
	.reg .pred 	%p<63>;
	.reg .b32 	%r<208>;
	.reg .b64 	%rd<52>;

	ld.param.u32 	%r66, [_Z3knniiiPiS__param_0];
	ld.param.u32 	%r67, [_Z3knniiiPiS__param_1];
	ld.param.u32 	%r68, [_Z3knniiiPiS__param_2];
	ld.param.u64 	%rd13, [_Z3knniiiPiS__param_3];
	ld.param.u64 	%rd12, [_Z3knniiiPiS__param_4];
	cvta.to.global.u64 	%rd1, %rd13;
	cvta.to.global.u64 	%rd2, %rd12;
	min.s32 	%r69, %r66, %r68;
	setp.lt.s32 	%p1, %r69, 1;
	@%p1 bra 	$L__BB0_20;
	setp.gt.s32 	%p2, %r67, 0;
	@%p2 bra 	$L__BB0_21;
	and.b32  	%r1, %r66, 3;
	and.b32  	%r2, %r66, 2147483644;
	mov.b32 	%r190, 0;
$L__BB0_3:
	mul.lo.s32 	%r41, %r190, %r68;
	mov.b32 	%r206, 100;
	mov.b32 	%r192, 0;
	mov.u32 	%r207, %r190;
$L__BB0_4:
	setp.lt.u32 	%p3, %r66, 4;
	add.s32 	%r75, %r192, %r41;
	mul.wide.u32 	%rd14, %r75, 4;
	add.s64 	%rd11, %rd2, %rd14;
	mov.b32 	%r201, 0;
	@%p3 bra 	$L__BB0_9;
	mov.b32 	%r196, 0;
$L__BB0_6:
	setp.ne.s32 	%p4, %r196, %r207;
	setp.ne.s32 	%p5, %r196, %r190;
	and.pred  	%p6, %p5, %p4;
	setp.gt.s32 	%p7, %r206, 0;
	and.pred  	%p8, %p6, %p7;
	selp.b32 	%r77, 0, %r206, %p8;
	selp.b32 	%r79, %r196, %r207, %p8;
	add.s32 	%r80, %r196, 1;
	setp.ne.s32 	%p9, %r80, %r79;
	setp.ne.s32 	%p10, %r80, %r190;
	and.pred  	%p11, %p10, %p9;
	setp.gt.s32 	%p12, %r77, 0;
	and.pred  	%p13, %p11, %p12;
	selp.b32 	%r81, 0, %r77, %p13;
	selp.b32 	%r83, %r80, %r79, %p13;
	or.pred  	%p14, %p8, %p13;
	add.s32 	%r84, %r196, 2;
	setp.ne.s32 	%p15, %r84, %r83;
	setp.ne.s32 	%p16, %r84, %r190;
	and.pred  	%p17, %p16, %p15;
	setp.gt.s32 	%p18, %r81, 0;
	and.pred  	%p19, %p17, %p18;
	selp.b32 	%r85, 0, %r81, %p19;
	selp.b32 	%r87, %r84, %r83, %p19;
	or.pred  	%p20, %p14, %p19;
	add.s32 	%r88, %r196, 3;
	setp.ne.s32 	%p21, %r88, %r87;
	setp.ne.s32 	%p22, %r88, %r190;
	and.pred  	%p23, %p22, %p21;
	setp.gt.s32 	%p24, %r85, 0;
	and.pred  	%p25, %p23, %p24;
	selp.b32 	%r206, 0, %r85, %p25;
	selp.b32 	%r207, %r88, %r87, %p25;
	or.pred  	%p26, %p20, %p25;
	not.pred 	%p27, %p26;
	@%p27 bra 	$L__BB0_8;
	st.global.u32 	[%rd11], %r207;
$L__BB0_8:
	add.s32 	%r196, %r196, 4;
	setp.ne.s32 	%p28, %r196, %r2;
	mov.u32 	%r201, %r2;
	@%p28 bra 	$L__BB0_6;
$L__BB0_9:
	setp.eq.s32 	%p29, %r1, 0;
	@%p29 bra 	$L__BB0_18;
	setp.eq.s32 	%p30, %r201, %r207;
	setp.eq.s32 	%p31, %r201, %r190;
	or.pred  	%p32, %p31, %p30;
	setp.lt.s32 	%p33, %r206, 1;
	or.pred  	%p34, %p32, %p33;
	@%p34 bra 	$L__BB0_12;
	st.global.u32 	[%rd11], %r201;
	mov.b32 	%r206, 0;
	mov.u32 	%r207, %r201;
$L__BB0_12:
	setp.eq.s32 	%p35, %r1, 1;
	add.s32 	%r58, %r201, 1;
	@%p35 bra 	$L__BB0_18;
	setp.eq.s32 	%p36, %r58, %r207;
	setp.eq.s32 	%p37, %r58, %r190;
	or.pred  	%p38, %p37, %p36;
	setp.lt.s32 	%p39, %r206, 1;
	or.pred  	%p40, %p38, %p39;
	@%p40 bra 	$L__BB0_15;
	st.global.u32 	[%rd11], %r58;
	mov.b32 	%r206, 0;
	mov.u32 	%r207, %r58;
$L__BB0_15:
	setp.eq.s32 	%p41, %r1, 2;
	add.s32 	%r61, %r201, 2;
	@%p41 bra 	$L__BB0_18;
	setp.eq.s32 	%p42, %r61, %r207;
	setp.eq.s32 	%p43, %r61, %r190;
	or.pred  	%p44, %p43, %p42;
	setp.lt.s32 	%p45, %r206, 1;
	or.pred  	%p46, %p44, %p45;
	@%p46 bra 	$L__BB0_18;
	st.global.u32 	[%rd11], %r61;
	mov.b32 	%r206, 0;
	mov.u32 	%r207, %r61;
$L__BB0_18:
	add.s32 	%r192, %r192, 1;
	setp.ne.s32 	%p47, %r192, %r68;
	@%p47 bra 	$L__BB0_4;
	add.s32 	%r190, %r190, 1;
	setp.ne.s32 	%p48, %r190, %r66;
	@%p48 bra 	$L__BB0_3;
$L__BB0_20:
	ret;
$L__BB0_21:
	and.b32  	%r3, %r67, 7;
	and.b32  	%r4, %r67, 3;
	and.b32  	%r5, %r67, 2147483640;
	and.b32  	%r6, %r67, 1;
	neg.s32 	%r7, %r5;
	mov.b32 	%r169, 0;
$L__BB0_22:
	mul.lo.s32 	%r95, %r169, %r67;
	cvt.u64.u32 	%rd3, %r95;
	mul.wide.u32 	%rd15, %r95, 4;
	add.s64 	%rd16, %rd1, %rd15;
	add.s64 	%rd4, %rd16, 16;
	mov.b32 	%r178, 100;
	mov.b32 	%r171, 0;
	mov.u32 	%r179, %r169;
$L__BB0_23:
	ld.param.u64 	%rd49, [_Z3knniiiPiS__param_4];
	mad.lo.s32 	%r97, %r169, %r68, %r171;
	cvta.to.global.u64 	%rd17, %rd49;
	mul.wide.u32 	%rd18, %r97, 4;
	add.s64 	%rd5, %rd17, %rd18;
	mov.b32 	%r175, 0;
$L__BB0_24:
	setp.ne.s32 	%p49, %r175, %r179;
	setp.ne.s32 	%p50, %r175, %r169;
	and.pred  	%p51, %p50, %p49;
	@%p51 bra 	$L__BB0_25;
	bra.uni 	$L__BB0_28;
$L__BB0_25:
	setp.lt.u32 	%p52, %r67, 8;
	mul.lo.s32 	%r22, %r175, %r67;
	mov.b32 	%r189, 0;
	mov.u32 	%r185, %r189;
	@%p52 bra 	$L__BB0_32;
	mul.wide.u32 	%rd19, %r22, 4;
	add.s64 	%rd20, %rd1, %rd19;
	add.s64 	%rd50, %rd20, 16;
	mov.b32 	%r189, 0;
	mov.u64 	%rd51, %rd4;
	mov.u32 	%r176, %r7;
	bra.uni 	$L__BB0_31;
$L__BB0_27:
	st.global.u32 	[%rd5], %r175;
	mov.u32 	%r178, %r189;
	mov.u32 	%r179, %r175;
$L__BB0_28:
	add.s32 	%r175, %r175, 1;
	setp.eq.s32 	%p60, %r175, %r66;
	@%p60 bra 	$L__BB0_29;
	bra.uni 	$L__BB0_24;
$L__BB0_29:
	add.s32 	%r171, %r171, 1;
	setp.ne.s32 	%p61, %r171, %r68;
	@%p61 bra 	$L__BB0_23;
	add.s32 	%r169, %r169, 1;
	setp.eq.s32 	%p62, %r169, %r66;
	@%p62 bra 	$L__BB0_20;
	bra.uni 	$L__BB0_22;
$L__BB0_31:
	.pragma "nounroll";
	ld.global.u32 	%r101, [%rd51+-16];
	ld.global.u32 	%r102, [%rd50+-16];
	sub.s32 	%r103, %r101, %r102;
	mad.lo.s32 	%r104, %r103, %r103, %r189;
	ld.global.u32 	%r105, [%rd51+-12];
	ld.global.u32 	%r106, [%rd50+-12];
	sub.s32 	%r107, %r105, %r106;
	mad.lo.s32 	%r108, %r107, %r107, %r104;
	ld.global.u32 	%r109, [%rd51+-8];
	ld.global.u32 	%r110, [%rd50+-8];
	sub.s32 	%r111, %r109, %r110;
	mad.lo.s32 	%r112, %r111, %r111, %r108;
	ld.global.u32 	%r113, [%rd51+-4];
	ld.global.u32 	%r114, [%rd50+-4];
	sub.s32 	%r115, %r113, %r114;
	mad.lo.s32 	%r116, %r115, %r115, %r112;
	ld.global.u32 	%r117, [%rd51];
	ld.global.u32 	%r118, [%rd50];
	sub.s32 	%r119, %r117, %r118;
	mad.lo.s32 	%r120, %r119, %r119, %r116;
	ld.global.u32 	%r121, [%rd51+4];
	ld.global.u32 	%r122, [%rd50+4];
	sub.s32 	%r123, %r121, %r122;
	mad.lo.s32 	%r124, %r123, %r123, %r120;
	ld.global.u32 	%r125, [%rd51+8];
	ld.global.u32 	%r126, [%rd50+8];
	sub.s32 	%r127, %r125, %r126;
	mad.lo.s32 	%r128, %r127, %r127, %r124;
	ld.global.u32 	%r129, [%rd51+12];
	ld.global.u32 	%r130, [%rd50+12];
	sub.s32 	%r131, %r129, %r130;
	mad.lo.s32 	%r189, %r131, %r131, %r128;
	add.s32 	%r176, %r176, 8;
	add.s64 	%rd51, %rd51, 32;
	add.s64 	%rd50, %rd50, 32;
	setp.eq.s32 	%p53, %r176, 0;
	mov.u32 	%r185, %r5;
	@%p53 bra 	$L__BB0_32;
	bra.uni 	$L__BB0_31;
$L__BB0_32:
	setp.eq.s32 	%p54, %r3, 0;
	@%p54 bra 	$L__BB0_40;
	add.s32 	%r133, %r3, -1;
	setp.lt.u32 	%p55, %r133, 3;
	@%p55 bra 	$L__BB0_35;
	cvt.u32.u64 	%r134, %rd3;
	add.s32 	%r135, %r185, %r134;
	mul.wide.u32 	%rd21, %r135, 4;
	add.s64 	%rd22, %rd1, %rd21;
	ld.global.u32 	%r136, [%rd22];
	add.s32 	%r137, %r185, %r22;
	mul.wide.u32 	%rd23, %r137, 4;
	add.s64 	%rd24, %rd1, %rd23;
	ld.global.u32 	%r138, [%rd24];
	sub.s32 	%r139, %r136, %r138;
	mad.lo.s32 	%r140, %r139, %r139, %r189;
	cvt.u64.u32 	%rd25, %r185;
	add.s64 	%rd26, %rd25, %rd3;
	shl.b64 	%rd27, %rd26, 2;
	add.s64 	%rd28, %rd1, %rd27;
	ld.global.u32 	%r141, [%rd28+4];
	cvt.u64.u32 	%rd29, %r22;
	add.s64 	%rd30, %rd25, %rd29;
	shl.b64 	%rd31, %rd30, 2;
	add.s64 	%rd32, %rd1, %rd31;
	ld.global.u32 	%r142, [%rd32+4];
	sub.s32 	%r143, %r141, %r142;
	mad.lo.s32 	%r144, %r143, %r143, %r140;
	ld.global.u32 	%r145, [%rd28+8];
	ld.global.u32 	%r146, [%rd32+8];
	sub.s32 	%r147, %r145, %r146;
	mad.lo.s32 	%r148, %r147, %r147, %r144;
	ld.global.u32 	%r149, [%rd28+12];
	ld.global.u32 	%r150, [%rd32+12];
	sub.s32 	%r151, %r149, %r150;
	mad.lo.s32 	%r189, %r151, %r151, %r148;
	add.s32 	%r185, %r185, 4;
$L__BB0_35:
	setp.eq.s32 	%p56, %r4, 0;
	@%p56 bra 	$L__BB0_40;
	setp.eq.s32 	%p57, %r4, 1;
	@%p57 bra 	$L__BB0_38;
	cvt.u32.u64 	%r153, %rd3;
	add.s32 	%r154, %r185, %r153;
	mul.wide.u32 	%rd33, %r154, 4;
	add.s64 	%rd34, %rd1, %rd33;
	ld.global.u32 	%r155, [%rd34];
	add.s32 	%r156, %r185, %r22;
	mul.wide.u32 	%rd35, %r156, 4;
	add.s64 	%rd36, %rd1, %rd35;
	ld.global.u32 	%r157, [%rd36];
	sub.s32 	%r158, %r155, %r157;
	mad.lo.s32 	%r159, %r158, %r158, %r189;
	cvt.u64.u32 	%rd37, %r185;
	add.s64 	%rd38, %rd37, %rd3;
	shl.b64 	%rd39, %rd38, 2;
	add.s64 	%rd40, %rd1, %rd39;
	ld.global.u32 	%r160, [%rd40+4];
	cvt.u64.u32 	%rd41, %r22;
	add.s64 	%rd42, %rd37, %rd41;
	shl.b64 	%rd43, %rd42, 2;
	add.s64 	%rd44, %rd1, %rd43;
	ld.global.u32 	%r161, [%rd44+4];
	sub.s32 	%r162, %r160, %r161;
	mad.lo.s32 	%r189, %r162, %r162, %r159;
	add.s32 	%r185, %r185, 2;
$L__BB0_38:
	setp.eq.s32 	%p58, %r6, 0;
	@%p58 bra 	$L__BB0_40;
	cvt.u32.u64 	%r163, %rd3;
	add.s32 	%r164, %r185, %r163;
	mul.wide.u32 	%rd45, %r164, 4;
	add.s64 	%rd46, %rd1, %rd45;
	ld.global.u32 	%r165, [%rd46];
	add.s32 	%r166, %r185, %r22;
	mul.wide.u32 	%rd47, %r166, 4;
	add.s64 	%rd48, %rd1, %rd47;
	ld.global.u32 	%r167, [%rd48];
	sub.s32 	%r168, %r165, %r167;
	mad.lo.s32 	%r189, %r168, %r168, %r189;
$L__BB0_40:
	setp.lt.s32 	%p59, %r189, %r178;
	@%p59 bra 	$L__BB0_27;
	bra.uni 	$L__BB0_28;

}


// ===== COMPILED SASS (sm_100) =====

	.target	sm_100

	.elftype	@"ET_EXEC"


//--------------------- .note.nv.tkinfo           --------------------------
	.section	.note.nv.tkinfo,"",@"SHT_NOTE"
	.sectionflags	@"SHF_NOTE_NV_TKINFO"
	.tkinfo
        /*0018*/ 	.word	0x00000002
        /*0030*/ 	.string	""
        /*0030*/ 	.string	"ptxas"
        /*0030*/ 	.string	"Cuda compilation tools, release 13.0, V13.0.88"
        /*0030*/ 	.string	"Build cuda_13.0.r13.0/compiler.36424714_0"
        /*0030*/ 	.string	"-arch sm_100 -m 64 "



//--------------------- .note.nv.cuinfo           --------------------------
	.section	.note.nv.cuinfo,"",@"SHT_NOTE"
	.sectionflags	@"SHF_NOTE_NV_CUINFO"
        /*0018*/ 	.short	0x0002
        /*001a*/ 	.short	0x0064
        /*001c*/ 	.short	0x0082
	.zero		2


//--------------------- .nv.info                  --------------------------
	.section	.nv.info,"",@"SHT_CUDA_INFO"
	.align	4


	//----- nvinfo : EIATTR_REGCOUNT
	.align		4
        /*0000*/ 	.byte	0x04, 0x2f
        /*0002*/ 	.short	(.L_1 - .L_0)
	.align		4
.L_0:
        /*0004*/ 	.word	index@(_Z3knniiiPiS_)
        /*0008*/ 	.word	0x0000001e


	//----- nvinfo : EIATTR_FRAME_SIZE
	.align		4
.L_1:
        /*000c*/ 	.byte	0x04, 0x11
        /*000e*/ 	.short	(.L_3 - .L_2)
	.align		4
.L_2:
        /*0010*/ 	.word	index@(_Z3knniiiPiS_)
        /*0014*/ 	.word	0x00000000


	//----- nvinfo : EIATTR_MIN_STACK_SIZE
	.align		4
.L_3:
        /*0018*/ 	.byte	0x04, 0x12
        /*001a*/ 	.short	(.L_5 - .L_4)
	.align		4
.L_4:
        /*001c*/ 	.word	index@(_Z3knniiiPiS_)
        /*0020*/ 	.word	0x00000000
.L_5:


//--------------------- .nv.compat                --------------------------
	.section	.nv.compat,"",@"SHT_CUDA_COMPAT_INFO"
	.align	4
        /*0000*/ 	.byte	0x02, 0x09, 0x00, 0x00, 0x02, 0x02, 0x01, 0x00, 0x02, 0x05, 0x05, 0x00, 0x03, 0x07, 0x01, 0x01
        /*0010*/ 	.byte	0x02, 0x03, 0x00, 0x00, 0x02, 0x06, 0x01, 0x00, 0x04, 0x0b, 0x08, 0x00, 0x09, 0x00, 0x00, 0x00
        /*0020*/ 	.byte	0x00, 0x00, 0x00, 0x00


//--------------------- .nv.info._Z3knniiiPiS_    --------------------------
	.section	.nv.info._Z3knniiiPiS_,"",@"SHT_CUDA_INFO"
	.sectionflags	@""
	.align	4


	//----- nvinfo : EIATTR_CUDA_API_VERSION
	.align		4
        /*0000*/ 	.byte	0x04, 0x37
        /*0002*/ 	.short	(.L_7 - .L_6)
.L_6:
        /*0004*/ 	.word	0x00000082


	//----- nvinfo : EIATTR_KPARAM_INFO
	.align		4
.L_7:
        /*0008*/ 	.byte	0x04, 0x17
        /*000a*/ 	.short	(.L_9 - .L_8)
.L_8:
        /*000c*/ 	.word	0x00000000
        /*0010*/ 	.short	0x0004
        /*0012*/ 	.short	0x0018
        /*0014*/ 	.byte	0x00, 0xf5, 0x21, 0x00


	//----- nvinfo : EIATTR_KPARAM_INFO
	.align		4
.L_9:
        /*0018*/ 	.byte	0x04, 0x17
        /*001a*/ 	.short	(.L_11 - .L_10)
.L_10:
        /*001c*/ 	.word	0x00000000
        /*0020*/ 	.short	0x0003
        /*0022*/ 	.short	0x0010
        /*0024*/ 	.byte	0x00, 0xf5, 0x21, 0x00


	//----- nvinfo : EIATTR_KPARAM_INFO
	.align		4
.L_11:
        /*0028*/ 	.byte	0x04, 0x17
        /*002a*/ 	.short	(.L_13 - .L_12)
.L_12:
        /*002c*/ 	.word	0x00000000
        /*0030*/ 	.short	0x0002
        /*0032*/ 	.short	0x0008
        /*0034*/ 	.byte	0x00, 0xf0, 0x11, 0x00


	//----- nvinfo : EIATTR_KPARAM_INFO
	.align		4
.L_13:
        /*0038*/ 	.byte	0x04, 0x17
        /*003a*/ 	.short	(.L_15 - .L_14)
.L_14:
        /*003c*/ 	.word	0x00000000
        /*0040*/ 	.short	0x0001
        /*0042*/ 	.short	0x0004
        /*0044*/ 	.byte	0x00, 0xf0, 0x11, 0x00


	//----- nvinfo : EIATTR_KPARAM_INFO
	.align		4
.L_15:
        /*0048*/ 	.byte	0x04, 0x17
        /*004a*/ 	.short	(.L_17 - .L_16)
.L_16:
        /*004c*/ 	.word	0x00000000
        /*0050*/ 	.short	0x0000
        /*0052*/ 	.short	0x0000
        /*0054*/ 	.byte	0x00, 0xf0, 0x11, 0x00


	//----- nvinfo : EIATTR_SPARSE_MMA_MASK
	.align		4
.L_17:
        /*0058*/ 	.byte	0x03, 0x50
        /*005a*/ 	.short	0x0000


	//----- nvinfo : EIATTR_MAXREG_COUNT
	.align		4
        /*005c*/ 	.byte	0x03, 0x1b
        /*005e*/ 	.short	0x00ff


	//----- nvinfo : EIATTR_MERCURY_ISA_VERSION
	.align		4
        /*0060*/ 	.byte	0x03, 0x5f
        /*0062*/ 	.short	0x0101


	//----- nvinfo : EIATTR_VRC_CTA_INIT_COUNT
	.align		4
        /*0064*/ 	.byte	0x02, 0x4a
	.zero		1
	.zero		1


	//----- nvinfo : EIATTR_EXIT_INSTR_OFFSETS
	.align		4
        /*0068*/ 	.byte	0x04, 0x1c
        /*006a*/ 	.short	(.L_19 - .L_18)


	//   ....[0]....
.L_18:
        /*006c*/ 	.word	0x00000050


	//   ....[1]....
        /*0070*/ 	.word	0x00000570


	//   ....[2]....
        /*0074*/ 	.word	0x00000fb0


	//----- nvinfo : EIATTR_CBANK_PARAM_SIZE
	.align		4
.L_19:
        /*0078*/ 	.byte	0x03, 0x19
        /*007a*/ 	.short	0x0020


	//----- nvinfo : EIATTR_PARAM_CBANK
	.align		4
        /*007c*/ 	.byte	0x04, 0x0a
        /*007e*/ 	.short	(.L_21 - .L_20)
	.align		4
.L_20:
        /*0080*/ 	.word	index@(.nv.constant0._Z3knniiiPiS_)
        /*0084*/ 	.short	0x0380
        /*0086*/ 	.short	0x0020


	//----- nvinfo : EIATTR_SW_WAR
	.align		4
.L_21:
        /*0088*/ 	.byte	0x04, 0x36
        /*008a*/ 	.short	(.L_23 - .L_22)
.L_22:
        /*008c*/ 	.word	0x00000008
.L_23:


//--------------------- .nv.callgraph             --------------------------
	.section	.nv.callgraph,"",@"SHT_CUDA_CALLGRAPH"
	.align	4
	.sectionentsize	8
	.align		4
        /*0000*/ 	.word	0x00000000
	.align		4
        /*0004*/ 	.word	0xffffffff
	.align		4
        /*0008*/ 	.word	0x00000000
	.align		4
        /*000c*/ 	.word	0xfffffffe
	.align		4
        /*0010*/ 	.word	0x00000000
	.align		4
        /*0014*/ 	.word	0xfffffffd
	.align		4
        /*0018*/ 	.word	0x00000000
	.align		4
        /*001c*/ 	.word	0xfffffffc


//--------------------- .text._Z3knniiiPiS_       --------------------------
	.section	.text._Z3knniiiPiS_,"ax",@progbits
	.align	128
        .global         _Z3knniiiPiS_
        .type           _Z3knniiiPiS_,@function
        .size           _Z3knniiiPiS_,(.L_x_16 - _Z3knniiiPiS_)
        .other          _Z3knniiiPiS_,@"STO_CUDA_ENTRY STV_DEFAULT"
_Z3knniiiPiS_:
.text._Z3knniiiPiS_:
[----:B------:R-:W-:Y:S08]  /*0000*/  LDC R1, c[0x0][0x37c] ;  /* 0x0000df00ff017b82 */ /* 0x000ff00000000800 */
[----:B------:R-:W0:Y:S01]  /*0010*/  LDC R0, c[0x0][0x380] ;  /* 0x0000e000ff007b82 */ /* 0x000e220000000800 */
[----:B------:R-:W0:Y:S02]  /*0020*/  LDCU UR4, c[0x0][0x388] ;  /* 0x00007100ff0477ac */ /* 0x000e240008000800 */
[----:B0-----:R-:W-:-:S04]  /*0030*/  VIMNMX R2, PT, PT, R0, UR4, PT ;  /* 0x0000000400027c48 */ /* 0x001fc8000bfe0100 */
[----:B------:R-:W-:-:S13]  /*0040*/  ISETP.GE.AND P0, PT, R2, 0x1, PT ;  /* 0x000000010200780c */ /* 0x000fda0003f06270 */
[----:B------:R-:W-:Y:S05]  /*0050*/  @!P0 EXIT ;  /* 0x000000000000894d */ /* 0x000fea0003800000 */
[----:B------:R-:W0:Y:S01]  /*0060*/  LDCU UR5, c[0x0][0x384] ;  /* 0x00007080ff0577ac */ /* 0x000e220008000800 */
[----:B------:R-:W1:Y:S01]  /*0070*/  LDCU.64 UR12, c[0x0][0x358] ;  /* 0x00006b00ff0c77ac */ /* 0x000e620008000a00 */
[----:B0-----:R-:W-:-:S09]  /*0080*/  UISETP.GT.AND UP0, UPT, UR5, URZ, UPT ;  /* 0x000000ff0500728c */ /* 0x001fd2000bf04270 */
[----:B-1----:R-:W-:Y:S05]  /*0090*/  BRA.U UP0, `(.L_x_0) ;  /* 0x0000000500387547 */ /* 0x002fea000b800000 */
[C---:B------:R-:W-:Y:S01]  /*00a0*/  LOP3.LUT R12, R0.reuse, 0x3, RZ, 0xc0, !PT ;  /* 0x00000003000c7812 */ /* 0x040fe200078ec0ff */
[----:B------:R-:W-:Y:S01]  /*00b0*/  IMAD.MOV.U32 R4, RZ, RZ, RZ ;  /* 0x000000ffff047224 */ /* 0x000fe200078e00ff */
[----:B------:R-:W-:-:S07]  /*00c0*/  LOP3.LUT R0, R0, 0x7ffffffc, RZ, 0xc0, !PT ;  /* 0x7ffffffc00007812 */ /* 0x000fce00078ec0ff */
.L_x_5:
[----:B------:R-:W-:Y:S01]  /*00d0*/  IMAD.MOV.U32 R5, RZ, RZ, 0x64 ;  /* 0x00000064ff057424 */ /* 0x000fe200078e00ff */
[----:B------:R-:W-:Y:S01]  /*00e0*/  UMOV UR4, URZ ;  /* 0x000000ff00047c82 */ /* 0x000fe20008000000 */
[----:B01----:R-:W-:-:S07]  /*00f0*/  IMAD.MOV.U32 R7, RZ, RZ, R4 ;  /* 0x000000ffff077224 */ /* 0x003fce00078e0004 */
.L_x_4:
[----:B01----:R-:W0:Y:S01]  /*0100*/  LDC R11, c[0x0][0x388] ;  /* 0x0000e200ff0b7b82 */ /* 0x003e220000000800 */
[----:B------:R-:W1:Y:S07]  /*0110*/  LDCU UR5, c[0x0][0x380] ;  /* 0x00007000ff0577ac */ /* 0x000e6e0008000800 */
[----:B------:R-:W2:Y:S01]  /*0120*/  LDC.64 R2, c[0x0][0x398] ;  /* 0x0000e600ff027b82 */ /* 0x000ea20000000a00 */
[----:B-1----:R-:W-:Y:S01]  /*0130*/  UISETP.GE.U32.AND UP0, UPT, UR5, 0x4, UPT ;  /* 0x000000040500788c */ /* 0x002fe2000bf06070 */
[----:B0-----:R-:W-:Y:S01]  /*0140*/  IMAD R9, R4, R11, UR4 ;  /* 0x0000000404097e24 */ /* 0x001fe2000f8e020b */
[----:B------:R-:W-:-:S06]  /*0150*/  UIADD3 UR4, UPT, UPT, UR4, 0x1, URZ ;  /* 0x0000000104047890 */ /* 0x000fcc000fffe0ff */
[----:B------:R-:W-:Y:S01]  /*0160*/  ISETP.NE.AND P4, PT, R11, UR4, PT ;  /* 0x000000040b007c0c */ /* 0x000fe2000bf85270 */
[----:B--2---:R-:W-:-:S04]  /*0170*/  IMAD.WIDE.U32 R2, R9, 0x4, R2 ;  /* 0x0000000409027825 */ /* 0x004fc800078e0002 */
[----:B------:R-:W-:Y:S01]  /*0180*/  IMAD.MOV.U32 R9, RZ, RZ, RZ ;  /* 0x000000ffff097224 */ /* 0x000fe200078e00ff */
[----:B------:R-:W-:Y:S07]  /*0190*/  BRA.U !UP0, `(.L_x_1) ;  /* 0x00000001087c7547 */ /* 0x000fee000b800000 */
[----:B------:R-:W-:-:S07]  /*01a0*/  HFMA2 R6, -RZ, RZ, 0, 0 ;  /* 0x00000000ff067431 */ /* 0x000fce00000001ff */
.L_x_2:
[C---:B------:R-:W-:Y:S01]  /*01b0*/  ISETP.NE.AND P0, PT, R6.reuse, R7, PT ;  /* 0x000000070600720c */ /* 0x040fe20003f05270 */
[C---:B------:R-:W-:Y:S02]  /*01c0*/  VIADD R8, R6.reuse, 0x1 ;  /* 0x0000000106087836 */ /* 0x040fe40000000000 */
[C---:B------:R-:W-:Y:S01]  /*01d0*/  VIADD R10, R6.reuse, 0x2 ;  /* 0x00000002060a7836 */ /* 0x040fe20000000000 */
[----:B------:R-:W-:-:S04]  /*01e0*/  ISETP.NE.AND P0, PT, R6, R4, P0 ;  /* 0x000000040600720c */ /* 0x000fc80000705270 */
[----:B------:R-:W-:-:S04]  /*01f0*/  ISETP.GT.AND P0, PT, R5, RZ, P0 ;  /* 0x000000ff0500720c */ /* 0x000fc80000704270 */
[----:B------:R-:W-:Y:S02]  /*0200*/  SEL R7, R6, R7, P0 ;  /* 0x0000000706077207 */ /* 0x000fe40000000000 */
[----:B------:R-:W-:Y:S02]  /*0210*/  SEL R5, R5, RZ, !P0 ;  /* 0x000000ff05057207 */ /* 0x000fe40004000000 */
[----:B------:R-:W-:-:S04]  /*0220*/  ISETP.NE.AND P1, PT, R8, R7, PT ;  /* 0x000000070800720c */ /* 0x000fc80003f25270 */
[----:B------:R-:W-:-:S04]  /*0230*/  ISETP.NE.AND P1, PT, R8, R4, P1 ;  /* 0x000000040800720c */ /* 0x000fc80000f25270 */
[----:B------:R-:W-:-:S04]  /*0240*/  ISETP.GT.AND P1, PT, R5, RZ, P1 ;  /* 0x000000ff0500720c */ /* 0x000fc80000f24270 */
[----:B------:R-:W-:Y:S01]  /*0250*/  SEL R7, R8, R7, P1 ;  /* 0x0000000708077207 */ /* 0x000fe20000800000 */
[----:B------:R-:W-:Y:S01]  /*0260*/  VIADD R8, R6, 0x3 ;  /* 0x0000000306087836 */ /* 0x000fe20000000000 */
[----:B------:R-:W-:Y:S02]  /*0270*/  SEL R5, R5, RZ, !P1 ;  /* 0x000000ff05057207 */ /* 0x000fe40004800000 */
[----:B------:R-:W-:Y:S02]  /*0280*/  ISETP.NE.AND P2, PT, R10, R7, PT ;  /* 0x000000070a00720c */ /* 0x000fe40003f45270 */
[----:B------:R-:W-:Y:S02]  /*0290*/  IADD3 R6, PT, PT, R6, 0x4, RZ ;  /* 0x0000000406067810 */ /* 0x000fe40007ffe0ff */
[----:B------:R-:W-:-:S04]  /*02a0*/  ISETP.NE.AND P2, PT, R10, R4, P2 ;  /* 0x000000040a00720c */ /* 0x000fc80001745270 */
[----:B------:R-:W-:-:S04]  /*02b0*/  ISETP.GT.AND P3, PT, R5, RZ, P2 ;  /* 0x000000ff0500720c */ /* 0x000fc80001764270 */
[----:B------:R-:W-:Y:S02]  /*02c0*/  SEL R7, R10, R7, P3 ;  /* 0x000000070a077207 */ /* 0x000fe40001800000 */
[----:B------:R-:W-:Y:S02]  /*02d0*/  SEL R5, R5, RZ, !P3 ;  /* 0x000000ff05057207 */ /* 0x000fe40005800000 */
[C---:B------:R-:W-:Y:S02]  /*02e0*/  ISETP.NE.AND P2, PT, R8.reuse, R7, PT ;  /* 0x000000070800720c */ /* 0x040fe40003f45270 */
[----:B------:R-:W-:Y:S02]  /*02f0*/  PLOP3.LUT P0, PT, P3, P0, P1, 0xfe, 0x0 ;  /* 0x000000000000781c */ /* 0x000fe40001f01f16 */
[----:B------:R-:W-:-:S04]  /*0300*/  ISETP.NE.AND P2, PT, R8, R4, P2 ;  /* 0x000000040800720c */ /* 0x000fc80001745270 */
[----:B------:R-:W-:-:S04]  /*0310*/  ISETP.GT.AND P2, PT, R5, RZ, P2 ;  /* 0x000000ff0500720c */ /* 0x000fc80001744270 */
[----:B------:R-:W-:Y:S02]  /*0320*/  PLOP3.LUT P0, PT, P0, P2, PT, 0xf8, 0x8f ;  /* 0x00000000008f781c */ /* 0x000fe40000705f70 */
[----:B------:R-:W-:Y:S02]  /*0330*/  SEL R7, R8, R7, P2 ;  /* 0x0000000708077207 */ /* 0x000fe40001000000 */
[----:B------:R-:W-:-:S09]  /*0340*/  SEL R5, R5, RZ, !P2 ;  /* 0x000000ff05057207 */ /* 0x000fd20005000000 */
[----:B------:R0:W-:Y:S01]  /*0350*/  @P0 STG.E desc[UR12][R2.64], R7 ;  /* 0x0000000702000986 */ /* 0x0001e2000c10190c */
[----:B------:R-:W-:-:S13]  /*0360*/  ISETP.NE.AND P0, PT, R6, R0, PT ;  /* 0x000000000600720c */ /* 0x000fda0003f05270 */
[----:B0-----:R-:W-:Y:S05]  /*0370*/  @P0 BRA `(.L_x_2) ;  /* 0xfffffffc008c0947 */ /* 0x001fea000383ffff */
[----:B------:R-:W-:-:S07]  /*0380*/  IMAD.MOV.U32 R9, RZ, RZ, R0 ;  /* 0x000000ffff097224 */ /* 0x000fce00078e0000 */
.L_x_1:
[----:B------:R-:W-:-:S13]  /*0390*/  ISETP.NE.AND P0, PT, R12, RZ, PT ;  /* 0x000000ff0c00720c */ /* 0x000fda0003f05270 */
[----:B------:R-:W-:Y:S05]  /*03a0*/  @!P0 BRA `(.L_x_3) ;  /* 0x00000000005c8947 */ /* 0x000fea0003800000 */
[C---:B------:R-:W-:Y:S02]  /*03b0*/  ISETP.NE.AND P0, PT, R9.reuse, R7, PT ;  /* 0x000000070900720c */ /* 0x040fe40003f05270 */
[----:B------:R-:W-:Y:S02]  /*03c0*/  ISETP.NE.AND P1, PT, R12, 0x1, PT ;  /* 0x000000010c00780c */ /* 0x000fe40003f25270 */
[----:B------:R-:W-:-:S04]  /*03d0*/  ISETP.EQ.OR P0, PT, R9, R4, !P0 ;  /* 0x000000040900720c */ /* 0x000fc80004702670 */
[----:B------:R-:W-:-:S13]  /*03e0*/  ISETP.LT.OR P0, PT, R5, 0x1, P0 ;  /* 0x000000010500780c */ /* 0x000fda0000701670 */
[----:B------:R0:W-:Y:S01]  /*03f0*/  @!P0 STG.E desc[UR12][R2.64], R9 ;  /* 0x0000000902008986 */ /* 0x0001e2000c10190c */
[----:B------:R-:W-:Y:S02]  /*0400*/  @!P0 IMAD.MOV.U32 R5, RZ, RZ, RZ ;  /* 0x000000ffff058224 */ /* 0x000fe400078e00ff */
[----:B------:R-:W-:Y:S01]  /*0410*/  @!P0 IMAD.MOV.U32 R7, RZ, RZ, R9 ;  /* 0x000000ffff078224 */ /* 0x000fe200078e0009 */
[----:B------:R-:W-:Y:S06]  /*0420*/  @!P1 BRA `(.L_x_3) ;  /* 0x00000000003c9947 */ /* 0x000fec0003800000 */
[C---:B------:R-:W-:Y:S01]  /*0430*/  IADD3 R11, PT, PT, R9.reuse, 0x1, RZ ;  /* 0x00000001090b7810 */ /* 0x040fe20007ffe0ff */
[----:B0-----:R-:W-:-:S03]  /*0440*/  VIADD R9, R9, 0x2 ;  /* 0x0000000209097836 */ /* 0x001fc60000000000 */
[----:B------:R-:W-:-:S04]  /*0450*/  ISETP.NE.AND P0, PT, R11, R7, PT ;  /* 0x000000070b00720c */ /* 0x000fc80003f05270 */
[----:B------:R-:W-:-:S04]  /*0460*/  ISETP.EQ.OR P0, PT, R11, R4, !P0 ;  /* 0x000000040b00720c */ /* 0x000fc80004702670 */
[----:B------:R-:W-:-:S13]  /*0470*/  ISETP.LT.OR P0, PT, R5, 0x1, P0 ;  /* 0x000000010500780c */ /* 0x000fda0000701670 */
[----:B------:R-:W-:Y:S01]  /*0480*/  @!P0 IMAD.MOV.U32 R7, RZ, RZ, R11 ;  /* 0x000000ffff078224 */ /* 0x000fe200078e000b */
[----:B------:R1:W-:Y:S01]  /*0490*/  @!P0 STG.E desc[UR12][R2.64], R11 ;  /* 0x0000000b02008986 */ /* 0x0003e2000c10190c */
[----:B------:R-:W-:-:S03]  /*04a0*/  @!P0 IMAD.MOV.U32 R5, RZ, RZ, RZ ;  /* 0x000000ffff058224 */ /* 0x000fc600078e00ff */
[----:B------:R-:W-:-:S04]  /*04b0*/  ISETP.NE.AND P1, PT, R9, R7, PT ;  /* 0x000000070900720c */ /* 0x000fc80003f25270 */
[----:B------:R-:W-:-:S04]  /*04c0*/  ISETP.EQ.OR P1, PT, R9, R4, !P1 ;  /* 0x000000040900720c */ /* 0x000fc80004f22670 */
[----:B------:R-:W-:-:S04]  /*04d0*/  ISETP.LT.OR P1, PT, R5, 0x1, P1 ;  /* 0x000000010500780c */ /* 0x000fc80000f21670 */
[----:B------:R-:W-:-:S13]  /*04e0*/  ISETP.EQ.OR P1, PT, R12, 0x2, P1 ;  /* 0x000000020c00780c */ /* 0x000fda0000f22670 */
[----:B------:R1:W-:Y:S01]  /*04f0*/  @!P1 STG.E desc[UR12][R2.64], R9 ;  /* 0x0000000902009986 */ /* 0x0003e2000c10190c */
[----:B------:R-:W-:Y:S01]  /*0500*/  @!P1 MOV R7, R9 ;  /* 0x0000000900079202 */ /* 0x000fe20000000f00 */
[----:B------:R-:W-:-:S07]  /*0510*/  @!P1 IMAD.MOV.U32 R5, RZ, RZ, RZ ;  /* 0x000000ffff059224 */ /* 0x000fce00078e00ff */
.L_x_3:
[----:B------:R-:W-:Y:S05]  /*0520*/  @P4 BRA `(.L_x_4) ;  /* 0xfffffff800f44947 */ /* 0x000fea000383ffff */
[----:B------:R-:W2:Y:S01]  /*0530*/  LDCU UR4, c[0x0][0x380] ;  /* 0x00007000ff0477ac */ /* 0x000ea20008000800 */
[----:B------:R-:W-:-:S05]  /*0540*/  VIADD R4, R4, 0x1 ;  /* 0x0000000104047836 */ /* 0x000fca0000000000 */
[----:B--2---:R-:W-:-:S13]  /*0550*/  ISETP.NE.AND P0, PT, R4, UR4, PT ;  /* 0x0000000404007c0c */ /* 0x004fda000bf05270 */
[----:B------:R-:W-:Y:S05]  /*0560*/  @P0 BRA `(.L_x_5) ;  /* 0xfffffff800d80947 */ /* 0x000fea000383ffff */
[----:B------:R-:W-:Y:S05]  /*0570*/  EXIT ;  /* 0x000000000000794d */ /* 0x000fea0003800000 */
.L_x_0:
[----:B------:R-:W-:Y:S02]  /*0580*/  ULOP3.LUT UR11, UR5, 0x7ffffff8, URZ, 0xc0, !UPT ;  /* 0x7ffffff8050b7892 */ /* 0x000fe4000f8ec0ff */
[----:B------:R-:W-:Y:S02]  /*0590*/  ULOP3.LUT UR10, UR5, 0x7, URZ, 0xc0, !UPT ;  /* 0x00000007050a7892 */ /* 0x000fe4000f8ec0ff */
[----:B------:R-:W-:Y:S02]  /*05a0*/  ULOP3.LUT UR5, UR5, 0x3, URZ, 0xc0, !UPT ;  /* 0x0000000305057892 */ /* 0x000fe4000f8ec0ff */
[----:B------:R-:W-:Y:S01]  /*05b0*/  UIADD3 UR8, UPT, UPT, -UR11, URZ, URZ ;  /* 0x000000ff0b087290 */ /* 0x000fe2000fffe1ff */
[----:B------:R-:W-:-:S11]  /*05c0*/  UMOV UR4, URZ ;  /* 0x000000ff00047c82 */ /* 0x000fd60008000000 */
.L_x_14:
[----:B------:R-:W0:Y:S01]  /*05d0*/  LDCU UR9, c[0x0][0x384] ;  /* 0x00007080ff0977ac */ /* 0x000e220008000800 */
[----:B------:R-:W-:Y:S02]  /*05e0*/  HFMA2 R8, -RZ, RZ, 0, 0 ;  /* 0x00000000ff087431 */ /* 0x000fe400000001ff */
[----:B------:R-:W-:Y:S01]  /*05f0*/  IMAD.MOV.U32 R0, RZ, RZ, 0x64 ;  /* 0x00000064ff007424 */ /* 0x000fe200078e00ff */
[----:B------:R-:W1:Y:S01]  /*0600*/  LDCU.64 UR6, c[0x0][0x390] ;  /* 0x00007200ff0677ac */ /* 0x000e620008000a00 */
[----:B------:R-:W-:Y:S01]  /*0610*/  IMAD.U32 R9, RZ, RZ, UR4 ;  /* 0x00000004ff097e24 */ /* 0x000fe2000f8e00ff */
[----:B0-----:R-:W-:-:S04]  /*0620*/  UIMAD UR9, UR4, UR9, URZ ;  /* 0x00000009040972a4 */ /* 0x001fc8000f8e02ff */
[----:B-1----:R-:W-:-:S04]  /*0630*/  UIMAD.WIDE.U32 UR6, UR9, 0x4, UR6 ;  /* 0x00000004090678a5 */ /* 0x002fc8000f8e0006 */
[----:B------:R-:W-:-:S04]  /*0640*/  UIADD3 UR14, UP0, UPT, UR6, 0x10, URZ ;  /* 0x00000010060e7890 */ /* 0x000fc8000ff1e0ff */
[----:B------:R-:W-:-:S12]  /*0650*/  UIADD3.X UR7, UPT, UPT, URZ, UR7, URZ, UP0, !UPT ;  /* 0x00000007ff077290 */ /* 0x000fd800087fe4ff */
.L_x_13:
[----:B------:R-:W0:Y:S01]  /*0660*/  LDC R7, c[0x0][0x388] ;  /* 0x0000e200ff077b82 */ /* 0x000e220000000800 */
[----:B------:R-:W-:-:S07]  /*0670*/  IMAD.MOV.U32 R10, RZ, RZ, RZ ;  /* 0x000000ffff0a7224 */ /* 0x000fce00078e00ff */
[----:B------:R-:W1:Y:S01]  /*0680*/  LDC.64 R2, c[0x0][0x398] ;  /* 0x0000e600ff027b82 */ /* 0x000e620000000a00 */
[----:B0-----:R-:W-:Y:S02]  /*0690*/  IMAD R5, R7, UR4, R8 ;  /* 0x0000000407057c24 */ /* 0x001fe4000f8e0208 */
[----:B------:R-:W-:-:S05]  /*06a0*/  VIADD R8, R8, 0x1 ;  /* 0x0000000108087836 */ /* 0x000fca0000000000 */
[----:B------:R-:W-:Y:S01]  /*06b0*/  ISETP.NE.AND P1, PT, R8, R7, PT ;  /* 0x000000070800720c */ /* 0x000fe20003f25270 */
[----:B-1----:R-:W-:-:S12]  /*06c0*/  IMAD.WIDE.U32 R2, R5, 0x4, R2 ;  /* 0x0000000405027825 */ /* 0x002fd800078e0002 */
.L_x_12:
[----:B------:R-:W-:-:S04]  /*06d0*/  ISETP.NE.AND P0, PT, R10, R9, PT ;  /* 0x000000090a00720c */ /* 0x000fc80003f05270 */
[----:B------:R-:W-:-:S13]  /*06e0*/  ISETP.NE.AND P0, PT, R10, UR4, P0 ;  /* 0x000000040a007c0c */ /* 0x000fda0008705270 */
[----:B------:R-:W-:Y:S05]  /*06f0*/  @!P0 BRA `(.L_x_6) ;  /* 0x0000000800108947 */ /* 0x000fea0003800000 */
[----:B------:R-:W0:Y:S01]  /*0700*/  LDCU UR15, c[0x0][0x384] ;  /* 0x00007080ff0f77ac */ /* 0x000e220008000800 */
[----:B------:R-:W-:Y:S01]  /*0710*/  MOV R13, RZ ;  /* 0x000000ff000d7202 */ /* 0x000fe20000000f00 */
[----:B------:R-:W-:Y:S01]  /*0720*/  IMAD.MOV.U32 R4, RZ, RZ, RZ ;  /* 0x000000ffff047224 */ /* 0x000fe200078e00ff */
[----:B0-----:R-:W-:Y:S02]  /*0730*/  UISETP.GE.U32.AND UP0, UPT, UR15, 0x8, UPT ;  /* 0x000000080f00788c */ /* 0x001fe4000bf06070 */
[----:B------:R-:W-:-:S07]  /*0740*/  IMAD R11, R10, UR15, RZ ;  /* 0x0000000f0a0b7c24 */ /* 0x000fce000f8e02ff */
[----:B------:R-:W-:Y:S05]  /*0750*/  BRA.U !UP0, `(.L_x_7) ;  /* 0x0000000108c07547 */ /* 0x000fea000b800000 */
[----:B------:R-:W0:Y:S01]  /*0760*/  LDC.64 R4, c[0x0][0x390] ;  /* 0x0000e400ff047b82 */ /* 0x000e220000000a00 */
[----:B------:R-:W-:Y:S01]  /*0770*/  IMAD.MOV.U32 R13, RZ, RZ, RZ ;  /* 0x000000ffff0d7224 */ /* 0x000fe200078e00ff */
[----:B------:R-:W-:Y:S01]  /*0780*/  UMOV UR6, UR8 ;  /* 0x0000000800067c82 */ /* 0x000fe20008000000 */
[----:B------:R-:W-:Y:S02]  /*0790*/  IMAD.U32 R6, RZ, RZ, UR14 ;  /* 0x0000000eff067e24 */ /* 0x000fe4000f8e00ff */
[----:B------:R-:W-:Y:S02]  /*07a0*/  IMAD.U32 R7, RZ, RZ, UR7 ;  /* 0x00000007ff077e24 */ /* 0x000fe4000f8e00ff */
[----:B0-----:R-:W-:-:S03]  /*07b0*/  IMAD.WIDE.U32 R4, R11, 0x4, R4 ;  /* 0x000000040b047825 */ /* 0x001fc600078e0004 */
[----:B------:R-:W-:-:S04]  /*07c0*/  IADD3 R4, P0, PT, R4, 0x10, RZ ;  /* 0x0000001004047810 */ /* 0x000fc80007f1e0ff */
[----:B------:R-:W-:-:S09]  /*07d0*/  IADD3.X R5, PT, PT, RZ, R5, RZ, P0, !PT ;  /* 0x00000005ff057210 */ /* 0x000fd200007fe4ff */
.L_x_8:
[----:B------:R-:W2:Y:S04]  /*07e0*/  LDG.E R22, desc[UR12][R6.64+-0x10] ;  /* 0xfffff00c06167981 */ /* 0x000ea8000c1e1900 */
[----:B------:R-:W2:Y:S04]  /*07f0*/  LDG.E R25, desc[UR12][R4.64+-0x10] ;  /* 0xfffff00c04197981 */ /* 0x000ea8000c1e1900 */
[----:B------:R-:W3:Y:S04]  /*0800*/  LDG.E R26, desc[UR12][R6.64+-0xc] ;  /* 0xfffff40c061a7981 */ /* 0x000ee8000c1e1900 */
[----:B------:R-:W3:Y:S04]  /*0810*/  LDG.E R27, desc[UR12][R4.64+-0xc] ;  /* 0xfffff40c041b7981 */ /* 0x000ee8000c1e1900 */
[----:B------:R-:W4:Y:S04]  /*0820*/  LDG.E R12, desc[UR12][R6.64+-0x8] ;  /* 0xfffff80c060c7981 */ /* 0x000f28000c1e1900 */
[----:B------:R-:W4:Y:S04]  /*0830*/  LDG.E R15, desc[UR12][R4.64+-0x8] ;  /* 0xfffff80c040f7981 */ /* 0x000f28000c1e1900 */
[----:B------:R-:W5:Y:S04]  /*0840*/  LDG.E R14, desc[UR12][R6.64+-0x4] ;  /* 0xfffffc0c060e7981 */ /* 0x000f68000c1e1900 */
[----:B------:R-:W5:Y:S04]  /*0850*/  LDG.E R17, desc[UR12][R4.64+-0x4] ;  /* 0xfffffc0c04117981 */ /* 0x000f68000c1e1900 */
[----:B------:R-:W5:Y:S04]  /*0860*/  LDG.E R16, desc[UR12][R6.64] ;  /* 0x0000000c06107981 */ /* 0x000f68000c1e1900 */
[----:B------:R-:W5:Y:S04]  /*0870*/  LDG.E R19, desc[UR12][R4.64] ;  /* 0x0000000c04137981 */ /* 0x000f68000c1e1900 */
[----:B------:R-:W5:Y:S04]  /*0880*/  LDG.E R18, desc[UR12][R6.64+0x4] ;  /* 0x0000040c06127981 */ /* 0x000f68000c1e1900 */
[----:B------:R-:W5:Y:S04]  /*0890*/  LDG.E R21, desc[UR12][R4.64+0x4] ;  /* 0x0000040c04157981 */ /* 0x000f68000c1e1900 */
[----:B------:R-:W5:Y:S04]  /*08a0*/  LDG.E R20, desc[UR12][R6.64+0x8] ;  /* 0x0000080c06147981 */ /* 0x000f68000c1e1900 */
[----:B------:R-:W5:Y:S01]  /*08b0*/  LDG.E R23, desc[UR12][R4.64+0x8] ;  /* 0x0000080c04177981 */ /* 0x000f62000c1e1900 */
[----:B--2---:R-:W-:-:S03]  /*08c0*/  IMAD.IADD R24, R22, 0x1, -R25 ;  /* 0x0000000116187824 */ /* 0x004fc600078e0a19 */
[----:B------:R0:W2:Y:S04]  /*08d0*/  LDG.E R25, desc[UR12][R6.64+0xc] ;  /* 0x00000c0c06197981 */ /* 0x0000a8000c1e1900 */
[----:B------:R1:W2:Y:S01]  /*08e0*/  LDG.E R22, desc[UR12][R4.64+0xc] ;  /* 0x00000c0c04167981 */ /* 0x0002a2000c1e1900 */
[----:B------:R-:W-:Y:S02]  /*08f0*/  IMAD R13, R24, R24, R13 ;  /* 0x00000018180d7224 */ /* 0x000fe400078e020d */
[----:B---3--:R-:W-:-:S04]  /*0900*/  IMAD.IADD R26, R26, 0x1, -R27 ;  /* 0x000000011a1a7824 */ /* 0x008fc800078e0a1b */
[----:B------:R-:W-:Y:S01]  /*0910*/  IMAD R13, R26, R26, R13 ;  /* 0x0000001a1a0d7224 */ /* 0x000fe200078e020d */
[----:B----4-:R-:W-:-:S05]  /*0920*/  IADD3 R12, PT, PT, R12, -R15, RZ ;  /* 0x8000000f0c0c7210 */ /* 0x010fca0007ffe0ff */
[----:B------:R-:W-:Y:S02]  /*0930*/  IMAD R13, R12, R12, R13 ;  /* 0x0000000c0c0d7224 */ /* 0x000fe400078e020d */
[----:B-----5:R-:W-:Y:S01]  /*0940*/  IMAD.IADD R14, R14, 0x1, -R17 ;  /* 0x000000010e0e7824 */ /* 0x020fe200078e0a11 */
[----:B------:R-:W-:-:S03]  /*0950*/  UIADD3 UR6, UPT, UPT, UR6, 0x8, URZ ;  /* 0x0000000806067890 */ /* 0x000fc6000fffe0ff */
[----:B------:R-:W-:Y:S02]  /*0960*/  IMAD R13, R14, R14, R13 ;  /* 0x0000000e0e0d7224 */ /* 0x000fe400078e020d */
[----:B------:R-:W-:Y:S01]  /*0970*/  IMAD.IADD R16, R16, 0x1, -R19 ;  /* 0x0000000110107824 */ /* 0x000fe200078e0a13 */
[----:B------:R-:W-:-:S03]  /*0980*/  UISETP.NE.AND UP0, UPT, UR6, URZ, UPT ;  /* 0x000000ff0600728c */ /* 0x000fc6000bf05270 */
[----:B------:R-:W-:Y:S02]  /*0990*/  IMAD R13, R16, R16, R13 ;  /* 0x00000010100d7224 */ /* 0x000fe400078e020d */
[----:B------:R-:W-:Y:S01]  /*09a0*/  IMAD.IADD R18, R18, 0x1, -R21 ;  /* 0x0000000112127824 */ /* 0x000fe200078e0a15 */
[----:B0-----:R-:W-:-:S03]  /*09b0*/  IADD3 R6, P0, PT, R6, 0x20, RZ ;  /* 0x0000002006067810 */ /* 0x001fc60007f1e0ff */
[----:B------:R-:W-:Y:S01]  /*09c0*/  IMAD R13, R18, R18, R13 ;  /* 0x00000012120d7224 */ /* 0x000fe200078e020d */
[----:B------:R-:W-:Y:S02]  /*09d0*/  IADD3 R20, PT, PT, R20, -R23, RZ ;  /* 0x8000001714147210 */ /* 0x000fe40007ffe0ff */
[----:B-1----:R-:W-:-:S03]  /*09e0*/  IADD3 R4, P2, PT, R4, 0x20, RZ ;  /* 0x0000002004047810 */ /* 0x002fc60007f5e0ff */
[----:B------:R-:W-:Y:S02]  /*09f0*/  IMAD R13, R20, R20, R13 ;  /* 0x00000014140d7224 */ /* 0x000fe400078e020d */
[----:B------:R-:W-:Y:S02]  /*0a00*/  IMAD.X R7, RZ, RZ, R7, P0 ;  /* 0x000000ffff077224 */ /* 0x000fe400000e0607 */
[----:B------:R-:W-:Y:S02]  /*0a10*/  IMAD.X R5, RZ, RZ, R5, P2 ;  /* 0x000000ffff057224 */ /* 0x000fe400010e0605 */
[----:B--2---:R-:W-:-:S04]  /*0a20*/  IMAD.IADD R22, R25, 0x1, -R22 ;  /* 0x0000000119167824 */ /* 0x004fc800078e0a16 */
[----:B------:R-:W-:Y:S01]  /*0a30*/  IMAD R13, R22, R22, R13 ;  /* 0x00000016160d7224 */ /* 0x000fe200078e020d */
[----:B------:R-:W-:Y:S06]  /*0a40*/  BRA.U UP0, `(.L_x_8) ;  /* 0xfffffffd00647547 */ /* 0x000fec000b83ffff */
[----:B------:R-:W-:-:S07]  /*0a50*/  MOV R4, UR11 ;  /* 0x0000000b00047c02 */ /* 0x000fce0008000f00 */
.L_x_7:
[----:B------:R-:W-:-:S09]  /*0a60*/  UISETP.NE.AND UP0, UPT, UR10, URZ, UPT ;  /* 0x000000ff0a00728c */ /* 0x000fd2000bf05270 */
[----:B------:R-:W-:Y:S05]  /*0a70*/  BRA.U !UP0, `(.L_x_9) ;  /* 0x0000000508207547 */ /* 0x000fea000b800000 */
[----:B------:R-:W-:Y:S02]  /*0a80*/  UIADD3 UR6, UPT, UPT, UR10, -0x1, URZ ;  /* 0xffffffff0a067890 */ /* 0x000fe4000fffe0ff */
[----:B------:R-:W-:Y:S02]  /*0a90*/  UISETP.NE.AND UP1, UPT, UR5, URZ, UPT ;  /* 0x000000ff0500728c */ /* 0x000fe4000bf25270 */
[----:B------:R-:W-:-:S09]  /*0aa0*/  UISETP.GE.U32.AND UP0, UPT, UR6, 0x3, UPT ;  /* 0x000000030600788c */ /* 0x000fd2000bf06070 */
[----:B------:R-:W-:Y:S05]  /*0ab0*/  BRA.U !UP0, `(.L_x_10) ;  /* 0x00000001087c7547 */ /* 0x000fea000b800000 */
[----:B------:R-:W0:Y:S01]  /*0ac0*/  LDC.64 R16, c[0x0][0x390] ;  /* 0x0000e400ff107b82 */ /* 0x000e220000000a00 */
[C---:B------:R-:W-:Y:S01]  /*0ad0*/  IADD3 R15, P0, PT, R4.reuse, UR9, RZ ;  /* 0x00000009040f7c10 */ /* 0x040fe2000ff1e0ff */
[----:B------:R-:W-:Y:S01]  /*0ae0*/  VIADD R19, R4, UR9 ;  /* 0x0000000904137c36 */ /* 0x000fe20008000000 */
[C---:B------:R-:W-:Y:S01]  /*0af0*/  IADD3 R12, P2, PT, R11.reuse, R4, RZ ;  /* 0x000000040b0c7210 */ /* 0x040fe20007f5e0ff */
[----:B------:R-:W-:Y:S02]  /*0b00*/  IMAD.IADD R5, R11, 0x1, R4 ;  /* 0x000000010b057824 */ /* 0x000fe400078e0204 */
[----:B------:R-:W-:Y:S01]  /*0b10*/  IMAD.X R22, RZ, RZ, RZ, P0 ;  /* 0x000000ffff167224 */ /* 0x000fe200000e06ff */
[----:B------:R-:W-:Y:S01]  /*0b20*/  IADD3.X R20, PT, PT, RZ, RZ, RZ, P2, !PT ;  /* 0x000000ffff147210 */ /* 0x000fe200017fe4ff */
[----:B------:R-:W1:Y:S01]  /*0b30*/  LDC.64 R6, c[0x0][0x390] ;  /* 0x0000e400ff067b82 */ /* 0x000e620000000a00 */
[----:B0-----:R-:W-:-:S04]  /*0b40*/  IMAD.WIDE.U32 R18, R19, 0x4, R16 ;  /* 0x0000000413127825 */ /* 0x001fc800078e0010 */
[----:B------:R-:W-:Y:S02]  /*0b50*/  IMAD.WIDE.U32 R16, R5, 0x4, R16 ;  /* 0x0000000405107825 */ /* 0x000fe400078e0010 */
[----:B------:R-:W2:Y:S01]  /*0b60*/  LDG.E R18, desc[UR12][R18.64] ;  /* 0x0000000c12127981 */ /* 0x000ea2000c1e1900 */
[CC--:B-1----:R-:W-:Y:S02]  /*0b70*/  LEA R14, P0, R15.reuse, R6.reuse, 0x2 ;  /* 0x000000060f0e7211 */ /* 0x0c2fe400078010ff */
[C---:B------:R-:W-:Y:S01]  /*0b80*/  LEA R6, P2, R12.reuse, R6, 0x2 ;  /* 0x000000060c067211 */ /* 0x040fe200078410ff */
[----:B------:R-:W2:Y:S01]  /*0b90*/  LDG.E R17, desc[UR12][R16.64] ;  /* 0x0000000c10117981 */ /* 0x000ea2000c1e1900 */
[-C--:B------:R-:W-:Y:S02]  /*0ba0*/  LEA.HI.X R15, R15, R7.reuse, R22, 0x2, P0 ;  /* 0x000000070f0f7211 */ /* 0x080fe400000f1416 */
[----:B------:R-:W-:-:S03]  /*0bb0*/  LEA.HI.X R7, R12, R7, R20, 0x2, P2 ;  /* 0x000000070c077211 */ /* 0x000fc600010f1414 */
[----:B------:R-:W3:Y:S04]  /*0bc0*/  LDG.E R5, desc[UR12][R14.64+0x4] ;  /* 0x0000040c0e057981 */ /* 0x000ee8000c1e1900 */
[----:B------:R-:W3:Y:S04]  /*0bd0*/  LDG.E R20, desc[UR12][R6.64+0x4] ;  /* 0x0000040c06147981 */ /* 0x000ee8000c1e1900 */
[----:B------:R-:W4:Y:S04]  /*0be0*/  LDG.E R21, desc[UR12][R14.64+0x8] ;  /* 0x0000080c0e157981 */ /* 0x000f28000c1e1900 */
[----:B------:R-:W4:Y:S04]  /*0bf0*/  LDG.E R22, desc[UR12][R6.64+0x8] ;  /* 0x0000080c06167981 */ /* 0x000f28000c1e1900 */
[----:B------:R-:W5:Y:S04]  /*0c00*/  LDG.E R23, desc[UR12][R14.64+0xc] ;  /* 0x00000c0c0e177981 */ /* 0x000f68000c1e1900 */
[----:B------:R-:W5:Y:S01]  /*0c10*/  LDG.E R24, desc[UR12][R6.64+0xc] ;  /* 0x00000c0c06187981 */ /* 0x000f62000c1e1900 */
[----:B------:R-:W-:-:S02]  /*0c20*/  VIADD R4, R4, 0x4 ;  /* 0x0000000404047836 */ /* 0x000fc40000000000 */
[----:B--2---:R-:W-:-:S04]  /*0c30*/  IMAD.IADD R12, R18, 0x1, -R17 ;  /* 0x00000001120c7824 */ /* 0x004fc800078e0a11 */
[----:B------:R-:W-:Y:S02]  /*0c40*/  IMAD R12, R12, R12, R13 ;  /* 0x0000000c0c0c7224 */ /* 0x000fe400078e020d */
[----:B---3--:R-:W-:-:S04]  /*0c50*/  IMAD.IADD R5, R5, 0x1, -R20 ;  /* 0x0000000105057824 */ /* 0x008fc800078e0a14 */
[----:B------:R-:W-:Y:S02]  /*0c60*/  IMAD R12, R5, R5, R12 ;  /* 0x00000005050c7224 */ /* 0x000fe400078e020c */
[----:B----4-:R-:W-:-:S04]  /*0c70*/  IMAD.IADD R21, R21, 0x1, -R22 ;  /* 0x0000000115157824 */ /* 0x010fc800078e0a16 */
[----:B------:R-:W-:Y:S01]  /*0c80*/  IMAD R12, R21, R21, R12 ;  /* 0x00000015150c7224 */ /* 0x000fe200078e020c */
[----:B-----5:R-:W-:-:S05]  /*0c90*/  IADD3 R23, PT, PT, R23, -R24, RZ ;  /* 0x8000001817177210 */ /* 0x020fca0007ffe0ff */
[----:B------:R-:W-:-:S07]  /*0ca0*/  IMAD R13, R23, R23, R12 ;  /* 0x00000017170d7224 */ /* 0x000fce00078e020c */
.L_x_10:
[----:B------:R-:W-:Y:S05]  /*0cb0*/  BRA.U !UP1, `(.L_x_9) ;  /* 0x0000000109907547 */ /* 0x000fea000b800000 */
[----:B------:R-:W-:Y:S02]  /*0cc0*/  UISETP.NE.AND UP0, UPT, UR5, 0x1, UPT ;  /* 0x000000010500788c */ /* 0x000fe4000bf05270 */
[----:B------:R-:W-:-:S07]  /*0cd0*/  ULOP3.LUT UP1, URZ, UR15, 0x1, URZ, 0xc0, !UPT ;  /* 0x000000010fff7892 */ /* 0x000fce000f82c0ff */
[----:B------:R-:W-:Y:S05]  /*0ce0*/  BRA.U !UP0, `(.L_x_11) ;  /* 0x00000001085c7547 */ /* 0x000fea000b800000 */
[----:B------:R-:W0:Y:S01]  /*0cf0*/  LDC.64 R6, c[0x0][0x390] ;  /* 0x0000e400ff067b82 */ /* 0x000e220000000a00 */
[C---:B------:R-:W-:Y:S01]  /*0d00*/  IADD3 R12, P0, PT, R4.reuse, UR9, RZ ;  /* 0x00000009040c7c10 */ /* 0x040fe2000ff1e0ff */
[----:B------:R-:W-:Y:S01]  /*0d10*/  VIADD R19, R4, UR9 ;  /* 0x0000000904137c36 */ /* 0x000fe20008000000 */
[C---:B------:R-:W-:Y:S01]  /*0d20*/  IADD3 R20, P2, PT, R11.reuse, R4, RZ ;  /* 0x000000040b147210 */ /* 0x040fe20007f5e0ff */
[----:B------:R-:W-:Y:S01]  /*0d30*/  IMAD.IADD R5, R11, 0x1, R4 ;  /* 0x000000010b057824 */ /* 0x000fe200078e0204 */
[----:B------:R-:W-:-:S03]  /*0d40*/  IADD3.X R15, PT, PT, RZ, RZ, RZ, P0, !PT ;  /* 0x000000ffff0f7210 */ /* 0x000fc600007fe4ff */
[----:B------:R-:W1:Y:S01]  /*0d50*/  LDC.64 R16, c[0x0][0x390] ;  /* 0x0000e400ff107b82 */ /* 0x000e620000000a00 */
[----:B------:R-:W-:Y:S01]  /*0d60*/  IMAD.X R21, RZ, RZ, RZ, P2 ;  /* 0x000000ffff157224 */ /* 0x000fe200010e06ff */
[-C--:B0-----:R-:W-:Y:S02]  /*0d70*/  LEA R14, P0, R12, R6.reuse, 0x2 ;  /* 0x000000060c0e7211 */ /* 0x081fe400078010ff */
[----:B------:R-:W-:Y:S02]  /*0d80*/  LEA R6, P2, R20, R6, 0x2 ;  /* 0x0000000614067211 */ /* 0x000fe400078410ff */
[-C--:B------:R-:W-:Y:S02]  /*0d90*/  LEA.HI.X R15, R12, R7.reuse, R15, 0x2, P0 ;  /* 0x000000070c0f7211 */ /* 0x080fe400000f140f */
[----:B------:R-:W-:Y:S01]  /*0da0*/  LEA.HI.X R7, R20, R7, R21, 0x2, P2 ;  /* 0x0000000714077211 */ /* 0x000fe200010f1415 */
[--C-:B-1----:R-:W-:Y:S02]  /*0db0*/  IMAD.WIDE.U32 R18, R19, 0x4, R16.reuse ;  /* 0x0000000413127825 */ /* 0x102fe400078e0010 */
[----:B------:R-:W2:Y:S02]  /*0dc0*/  LDG.E R14, desc[UR12][R14.64+0x4] ;  /* 0x0000040c0e0e7981 */ /* 0x000ea4000c1e1900 */
[----:B------:R-:W-:-:S02]  /*0dd0*/  IMAD.WIDE.U32 R16, R5, 0x4, R16 ;  /* 0x0000000405107825 */ /* 0x000fc400078e0010 */
[----:B------:R-:W2:Y:S04]  /*0de0*/  LDG.E R7, desc[UR12][R6.64+0x4] ;  /* 0x0000040c06077981 */ /* 0x000ea8000c1e1900 */
[----:B------:R-:W3:Y:S04]  /*0df0*/  LDG.E R18, desc[UR12][R18.64] ;  /* 0x0000000c12127981 */ /* 0x000ee8000c1e1900 */
[----:B------:R-:W3:Y:S01]  /*0e00*/  LDG.E R17, desc[UR12][R16.64] ;  /* 0x0000000c10117981 */ /* 0x000ee2000c1e1900 */
[----:B------:R-:W-:Y:S01]  /*0e10*/  IADD3 R4, PT, PT, R4, 0x2, RZ ;  /* 0x0000000204047810 */ /* 0x000fe20007ffe0ff */
[----:B--2---:R-:W-:-:S02]  /*0e20*/  IMAD.IADD R20, R14, 0x1, -R7 ;  /* 0x000000010e147824 */ /* 0x004fc400078e0a07 */
[----:B---3--:R-:W-:-:S04]  /*0e30*/  IMAD.IADD R12, R18, 0x1, -R17 ;  /* 0x00000001120c7824 */ /* 0x008fc800078e0a11 */
[----:B------:R-:W-:-:S04]  /*0e40*/  IMAD R13, R12, R12, R13 ;  /* 0x0000000c0c0d7224 */ /* 0x000fc800078e020d */
[----:B------:R-:W-:-:S07]  /*0e50*/  IMAD R13, R20, R20, R13 ;  /* 0x00000014140d7224 */ /* 0x000fce00078e020d */
.L_x_11:
[----:B------:R-:W-:Y:S05]  /*0e60*/  BRA.U !UP1, `(.L_x_9) ;  /* 0x0000000109247547 */ /* 0x000fea000b800000 */
[----:B------:R-:W0:Y:S01]  /*0e70*/  LDC.64 R6, c[0x0][0x390] ;  /* 0x0000e400ff067b82 */ /* 0x000e220000000a00 */
[----:B------:R-:W-:Y:S02]  /*0e80*/  VIADD R5, R4, UR9 ;  /* 0x0000000904057c36 */ /* 0x000fe40008000000 */
[----:B------:R-:W-:Y:S02]  /*0e90*/  IMAD.IADD R11, R11, 0x1, R4 ;  /* 0x000000010b0b7824 */ /* 0x000fe400078e0204 */
[----:B0-----:R-:W-:-:S04]  /*0ea0*/  IMAD.WIDE.U32 R4, R5, 0x4, R6 ;  /* 0x0000000405047825 */ /* 0x001fc800078e0006 */
[----:B------:R-:W-:Y:S02]  /*0eb0*/  IMAD.WIDE.U32 R6, R11, 0x4, R6 ;  /* 0x000000040b067825 */ /* 0x000fe400078e0006 */
[----:B------:R-:W2:Y:S04]  /*0ec0*/  LDG.E R4, desc[UR12][R4.64] ;  /* 0x0000000c04047981 */ /* 0x000ea8000c1e1900 */
[----:B------:R-:W2:Y:S02]  /*0ed0*/  LDG.E R7, desc[UR12][R6.64] ;  /* 0x0000000c06077981 */ /* 0x000ea4000c1e1900 */
[----:B--2---:R-:W-:-:S04]  /*0ee0*/  IMAD.IADD R12, R4, 0x1, -R7 ;  /* 0x00000001040c7824 */ /* 0x004fc800078e0a07 */
[----:B------:R-:W-:-:S07]  /*0ef0*/  IMAD R13, R12, R12, R13 ;  /* 0x0000000c0c0d7224 */ /* 0x000fce00078e020d */
.L_x_9:
[----:B------:R-:W-:-:S13]  /*0f00*/  ISETP.GE.AND P0, PT, R13, R0, PT ;  /* 0x000000000d00720c */ /* 0x000fda0003f06270 */
[----:B------:R0:W-:Y:S01]  /*0f10*/  @!P0 STG.E desc[UR12][R2.64], R10 ;  /* 0x0000000a02008986 */ /* 0x0001e2000c10190c */
[----:B------:R-:W-:Y:S01]  /*0f20*/  @!P0 MOV R0, R13 ;  /* 0x0000000d00008202 */ /* 0x000fe20000000f00 */
[----:B------:R-:W-:-:S07]  /*0f30*/  @!P0 IMAD.MOV.U32 R9, RZ, RZ, R10 ;  /* 0x000000ffff098224 */ /* 0x000fce00078e000a */
.L_x_6:
[----:B------:R-:W1:Y:S01]  /*0f40*/  LDC R5, c[0x0][0x380] ;  /* 0x0000e000ff057b82 */ /* 0x000e620000000800 */
[----:B0-----:R-:W-:-:S05]  /*0f50*/  VIADD R10, R10, 0x1 ;  /* 0x000000010a0a7836 */ /* 0x001fca0000000000 */
[----:B-1----:R-:W-:-:S13]  /*0f60*/  ISETP.NE.AND P0, PT, R10, R5, PT ;  /* 0x000000050a00720c */ /* 0x002fda0003f05270 */
[----:B------:R-:W-:Y:S05]  /*0f70*/  @P0 BRA `(.L_x_12) ;  /* 0xfffffff400d40947 */ /* 0x000fea000383ffff */
[----:B------:R-:W-:Y:S05]  /*0f80*/  @P1 BRA `(.L_x_13) ;  /* 0xfffffff400b41947 */ /* 0x000fea000383ffff */
[----:B------:R-:W-:-:S06]  /*0f90*/  UIADD3 UR4, UPT, UPT, UR4, 0x1, URZ ;  /* 0x0000000104047890 */ /* 0x000fcc000fffe0ff */
[----:B------:R-:W-:-:S13]  /*0fa0*/  ISETP.NE.AND P0, PT, R5, UR4, PT ;  /* 0x0000000405007c0c */ /* 0x000fda000bf05270 */
[----:B------:R-:W-:Y:S05]  /*0fb0*/  @!P0 EXIT ;  /* 0x000000000000894d */ /* 0x000fea0003800000 */
[----:B------:R-:W-:Y:S05]  /*0fc0*/  BRA `(.L_x_14) ;  /* 0xfffffff400807947 */ /* 0x000fea000383ffff */
.L_x_15:
[----:B------:R-:W-:-:S00]  /*0fd0*/  BRA `(.L_x_15) ;  /* 0xfffffffc00fc7947 */ /* 0x000fc0000383ffff */
[----:B------:R-:W-:-:S00]  /*0fe0*/  NOP ;  /* 0x0000000000007918 */ /* 0x000fc00000000000 */
        /* <DEDUP_REMOVED lines=9> */
.L_x_16:


//--------------------- .nv.shared.reserved.0     --------------------------
	.section	.nv.shared.reserved.0,"aw",@nobits
	.weak		__nv_reservedSMEM_offset_0_alias
	.size		__nv_reservedSMEM_offset_0_alias, 0, 64
	.other		__nv_reservedSMEM_offset_0_alias,@"STO_CUDA_RESERVED_SHARED STV_DEFAULT"
__nv_reservedSMEM_offset_0_alias:
	.zero		0
	.zero		64


//--------------------- .nv.constant0._Z3knniiiPiS_ --------------------------
	.section	.nv.constant0._Z3knniiiPiS_,"a",@progbits
	.sectionflags	@""
	.align	4
.nv.constant0._Z3knniiiPiS_:
	.zero		928


//--------------------- SYMBOLS --------------------------

	.type		.nv.reservedSmem.offset0,@object
	.size		.nv.reservedSmem.offset0,0x4
